	.headerflags	@"EF_CUDA_TEXMODE_UNIFIED EF_CUDA_64BIT_ADDRESS EF_CUDA_ACCELERATORS EF_CUDA_SM90 EF_CUDA_VIRTUAL_SM(EF_CUDA_SM90)"
	.elftype	@"ET_EXEC"


//--------------------- .nv.info                  --------------------------
	.section	.nv.info,"",@"SHT_CUDA_INFO"
	.align	4


	//----- nvinfo : EIATTR_REGCOUNT
	.align		4
        /*0000*/ 	.byte	0x04, 0x2f
        /*0002*/ 	.short	(.L_3 - .L_2)
	.align		4
.L_2:
        /*0004*/ 	.word	index@(triton_poi_fused__native_batch_norm_legit_no_training_relu_14)
        /*0008*/ 	.word	0x00000011


	//----- nvinfo : EIATTR_MIN_STACK_SIZE
	.align		4
.L_3:
        /*000c*/ 	.byte	0x04, 0x12
        /*000e*/ 	.short	(.L_5 - .L_4)
	.align		4
.L_4:
        /*0010*/ 	.word	index@(triton_poi_fused__native_batch_norm_legit_no_training_relu_14)
        /*0014*/ 	.word	0x00000000


	//----- nvinfo : EIATTR_FRAME_SIZE
	.align		4
.L_5:
        /*0018*/ 	.byte	0x04, 0x11
        /*001a*/ 	.short	(.L_7 - .L_6)
	.align		4
.L_6:
        /*001c*/ 	.word	index@(triton_poi_fused__native_batch_norm_legit_no_training_relu_14)
        /*0020*/ 	.word	0x00000000


	//----- nvinfo : EIATTR_MIN_STACK_SIZE
	.align		4
.L_7:
        /*0024*/ 	.byte	0x04, 0x12
        /*0026*/ 	.short	(.L_9 - .L_8)
	.align		4
.L_8:
        /*0028*/ 	.word	index@(triton_poi_fused__native_batch_norm_legit_no_training_relu_14)
        /*002c*/ 	.word	0x00000000
.L_9:


//--------------------- .nv.info.triton_poi_fused__native_batch_norm_legit_no_training_relu_14 --------------------------
	.section	.nv.info.triton_poi_fused__native_batch_norm_legit_no_training_relu_14,"",@"SHT_CUDA_INFO"
	.sectionflags	@""
	.align	4


	//----- nvinfo : EIATTR_CUDA_API_VERSION
	.align		4
        /*0000*/ 	.byte	0x04, 0x37
        /*0002*/ 	.short	(.L_11 - .L_10)
.L_10:
        /*0004*/ 	.word	0x0000007c


	//----- nvinfo : EIATTR_KPARAM_INFO
	.align		4
.L_11:
        /*0008*/ 	.byte	0x04, 0x17
        /*000a*/ 	.short	(.L_13 - .L_12)
.L_12:
        /*000c*/ 	.word	0x00000000
        /*0010*/ 	.short	0x0006
        /*0012*/ 	.short	0x0030
        /*0014*/ 	.byte	0x00, 0xf0, 0x11, 0x00


	//----- nvinfo : EIATTR_KPARAM_INFO
	.align		4
.L_13:
        /*0018*/ 	.byte	0x04, 0x17
        /*001a*/ 	.short	(.L_15 - .L_14)
.L_14:
        /*001c*/ 	.word	0x00000000
        /*0020*/ 	.short	0x0005
        /*0022*/ 	.short	0x0028
        /*0024*/ 	.byte	0x00, 0xf4, 0x21, 0x00


	//----- nvinfo : EIATTR_KPARAM_INFO
	.align		4
.L_15:
        /*0028*/ 	.byte	0x04, 0x17
        /*002a*/ 	.short	(.L_17 - .L_16)
.L_16:
        /*002c*/ 	.word	0x00000000
        /*0030*/ 	.short	0x0004
        /*0032*/ 	.short	0x0020
        /*0034*/ 	.byte	0x00, 0xf4, 0x21, 0x00


	//----- nvinfo : EIATTR_KPARAM_INFO
	.align		4
.L_17:
        /*0038*/ 	.byte	0x04, 0x17
        /*003a*/ 	.short	(.L_19 - .L_18)
.L_18:
        /*003c*/ 	.word	0x00000000
        /*0040*/ 	.short	0x0003
        /*0042*/ 	.short	0x0018
        /*0044*/ 	.byte	0x00, 0xf4, 0x21, 0x00


	//----- nvinfo : EIATTR_KPARAM_INFO
	.align		4
.L_19:
        /*0048*/ 	.byte	0x04, 0x17
        /*004a*/ 	.short	(.L_21 - .L_20)
.L_20:
        /*004c*/ 	.word	0x00000000
        /*0050*/ 	.short	0x0002
        /*0052*/ 	.short	0x0010
        /*0054*/ 	.byte	0x00, 0xf4, 0x21, 0x00


	//----- nvinfo : EIATTR_KPARAM_INFO
	.align		4
.L_21:
        /*0058*/ 	.byte	0x04, 0x17
        /*005a*/ 	.short	(.L_23 - .L_22)
.L_22:
        /*005c*/ 	.word	0x00000000
        /*0060*/ 	.short	0x0001
        /*0062*/ 	.short	0x0008
        /*0064*/ 	.byte	0x00, 0xf4, 0x21, 0x00


	//----- nvinfo : EIATTR_KPARAM_INFO
	.align		4
.L_23:
        /*0068*/ 	.byte	0x04, 0x17
        /*006a*/ 	.short	(.L_25 - .L_24)
.L_24:
        /*006c*/ 	.word	0x00000000
        /*0070*/ 	.short	0x0000
        /*0072*/ 	.short	0x0000
        /*0074*/ 	.byte	0x00, 0xf4, 0x21, 0x00


	//----- nvinfo : EIATTR_SPARSE_MMA_MASK
	.align		4
.L_25:
        /*0078*/ 	.byte	0x03, 0x50
        /*007a*/ 	.short	0x0000


	//----- nvinfo : EIATTR_MAXREG_COUNT
	.align		4
        /*007c*/ 	.byte	0x03, 0x1b
        /*007e*/ 	.short	0x00ff


	//----- nvinfo : EIATTR_EXIT_INSTR_OFFSETS
	.align		4
        /*0080*/ 	.byte	0x04, 0x1c
        /*0082*/ 	.short	(.L_27 - .L_26)


	//   ....[0]....
.L_26:
        /*0084*/ 	.word	0x00000360


	//----- nvinfo : EIATTR_REQNTID
	.align		4
.L_27:
        /*0088*/ 	.byte	0x04, 0x10
        /*008a*/ 	.short	(.L_29 - .L_28)
.L_28:
        /*008c*/ 	.word	0x00000080
        /*0090*/ 	.word	0x00000001
        /*0094*/ 	.word	0x00000001


	//----- nvinfo : EIATTR_CBANK_PARAM_SIZE
	.align		4
.L_29:
        /*0098*/ 	.byte	0x03, 0x19
        /*009a*/ 	.short	0x0034


	//----- nvinfo : EIATTR_PARAM_CBANK
	.align		4
        /*009c*/ 	.byte	0x04, 0x0a
        /*009e*/ 	.short	(.L_31 - .L_30)
	.align		4
.L_30:
        /*00a0*/ 	.word	index@(.nv.constant0.triton_poi_fused__native_batch_norm_legit_no_training_relu_14)
        /*00a4*/ 	.short	0x0210
        /*00a6*/ 	.short	0x0034


	//----- nvinfo : EIATTR_SW_WAR
	.align		4
.L_31:
        /*00a8*/ 	.byte	0x04, 0x36
        /*00aa*/ 	.short	(.L_33 - .L_32)
.L_32:
        /*00ac*/ 	.word	0x00000008
.L_33:


//--------------------- .nv.callgraph             --------------------------
	.section	.nv.callgraph,"",@"SHT_CUDA_CALLGRAPH"
	.align	4
	.sectionentsize	8
	.align		4
        /*0000*/ 	.word	0x00000000
	.align		4
        /*0004*/ 	.word	0xffffffff
	.align		4
        /*0008*/ 	.word	0x00000000
	.align		4
        /*000c*/ 	.word	0xfffffffe
	.align		4
        /*0010*/ 	.word	0x00000000
	.align		4
        /*0014*/ 	.word	0xfffffffd
	.align		4
        /*0018*/ 	.word	0x00000000
	.align		4
        /*001c*/ 	.word	0xfffffffc


//--------------------- .nv.constant4             --------------------------
	.section	.nv.constant4,"a",@progbits
	.align	8
	.align		8
.nv.constant4:
        /*0000*/ 	.dword	_$_str
	.align		8
        /*0008*/ 	.dword	_$_str_$_2


//--------------------- .text.triton_poi_fused__native_batch_norm_legit_no_training_relu_14 --------------------------
	.section	.text.triton_poi_fused__native_batch_norm_legit_no_training_relu_14,"ax",@progbits
	.align	128
        .global         triton_poi_fused__native_batch_norm_legit_no_training_relu_14
        .type           triton_poi_fused__native_batch_norm_legit_no_training_relu_14,@function
        .size           triton_poi_fused__native_batch_norm_legit_no_training_relu_14,(.L_x_1 - triton_poi_fused__native_batch_norm_legit_no_training_relu_14)
        .other          triton_poi_fused__native_batch_norm_legit_no_training_relu_14,@"STO_CUDA_ENTRY STV_DEFAULT"
triton_poi_fused__native_batch_norm_legit_no_training_relu_14:
.text.triton_poi_fused__native_batch_norm_legit_no_training_relu_14:
[----:B------:R-:W-:Y:S01]  /*0000*/  LDC R1, c[0x0][0x28] ;  /* 0x00000a00ff017b82 */ /* 0x000fe20000000800 */
[----:B------:R-:W1:Y:S07]  /*0010*/  S2R R0, SR_TID.X ;  /* 0x0000000000007919 */ /* 0x000e6e0000002100 */
[----:B------:R-:W2:Y:S01]  /*0020*/  LDC.64 R6, c[0x0][0x220] ;  /* 0x00008800ff067b82 */ /* 0x000ea20000000a00 */
[----:B------:R-:W-:Y:S01]  /*0030*/  ULDC.64 UR4, c[0x0][0x208] ;  /* 0x0000820000047ab9 */ /* 0x000fe20000000a00 */
[----:B------:R-:W3:Y:S06]  /*0040*/  S2R R5, SR_CTAID.X ;  /* 0x0000000000057919 */ /* 0x000eec0000002500 */
[----:B------:R-:W4:Y:S08]  /*0050*/  LDC.64 R8, c[0x0][0x228] ;  /* 0x00008a00ff087b82 */ /* 0x000f300000000a00 */
[----:B------:R-:W5:Y:S01]  /*0060*/  LDC.64 R10, c[0x0][0x230] ;  /* 0x00008c00ff0a7b82 */ /* 0x000f620000000a00 */
[----:B-1----:R-:W-:-:S02]  /*0070*/  SHF.L.U32 R0, R0, 0x1, RZ ;  /* 0x0000000100007819 */ /* 0x002fc400000006ff */
[----:B---3--:R-:W-:Y:S02]  /*0080*/  SHF.R.S32.HI R3, RZ, 0x17, R5 ;  /* 0x00000017ff037819 */ /* 0x008fe40000011405 */
[----:B------:R-:W-:Y:S02]  /*0090*/  LOP3.LUT R0, R0, 0xfe, RZ, 0xc0, !PT ;  /* 0x000000fe00007812 */ /* 0x000fe400078ec0ff */
[----:B------:R-:W-:Y:S02]  /*00a0*/  SGXT R3, R3, 0x1 ;  /* 0x000000010303781a */ /* 0x000fe40000000200 */
[----:B------:R-:W-:Y:S02]  /*00b0*/  LEA R0, R5, R0, 0x8 ;  /* 0x0000000005007211 */ /* 0x000fe400078e40ff */
[----:B------:R-:W1:Y:S02]  /*00c0*/  LDC.64 R4, c[0x0][0x218] ;  /* 0x00008600ff047b82 */ /* 0x000e640000000a00 */
[----:B------:R-:W-:-:S04]  /*00d0*/  LEA.HI R3, R3, R0, RZ, 0x6 ;  /* 0x0000000003037211 */ /* 0x000fc800078f30ff */
[--C-:B------:R-:W-:Y:S02]  /*00e0*/  SHF.R.S32.HI R2, RZ, 0x6, R3.reuse ;  /* 0x00000006ff027819 */ /* 0x100fe40000011403 */
[----:B------:R-:W-:-:S04]  /*00f0*/  SHF.R.S32.HI R3, RZ, 0x1f, R3 ;  /* 0x0000001fff037819 */ /* 0x000fc80000011403 */
[----:B------:R-:W-:-:S04]  /*0100*/  LEA.HI R3, R3, R2, RZ, 0x8 ;  /* 0x0000000203037211 */ /* 0x000fc800078f40ff */
[----:B------:R-:W-:-:S04]  /*0110*/  LOP3.LUT R3, R3, 0xffffff00, RZ, 0xc0, !PT ;  /* 0xffffff0003037812 */ /* 0x000fc800078ec0ff */
[----:B------:R-:W-:Y:S02]  /*0120*/  IADD3 R13, R2, -R3, RZ ;  /* 0x80000003020d7210 */ /* 0x000fe40007ffe0ff */
[----:B------:R-:W3:Y:S03]  /*0130*/  LDC.64 R2, c[0x0][0x210] ;  /* 0x00008400ff027b82 */ /* 0x000ee60000000a00 */
[----:B--2---:R-:W-:-:S06]  /*0140*/  IMAD.WIDE R6, R13, 0x4, R6 ;  /* 0x000000040d067825 */ /* 0x004fcc00078e0206 */
[----:B------:R-:W2:Y:S01]  /*0150*/  LDG.E.EL R6, desc[UR4][R6.64] ;  /* 0x0000000406067981 */ /* 0x000ea2000c2e1900 */
[----:B-1----:R-:W-:-:S05]  /*0160*/  IMAD.WIDE R4, R13, 0x4, R4 ;  /* 0x000000040d047825 */ /* 0x002fca00078e0204 */
[----:B------:R1:W2:Y:S01]  /*0170*/  LDG.E.EL R12, desc[UR4][R4.64] ;  /* 0x00000004040c7981 */ /* 0x0002a2000c2e1900 */
[----:B---3--:R-:W-:Y:S01]  /*0180*/  IMAD.WIDE R2, R0, 0x4, R2 ;  /* 0x0000000400027825 */ /* 0x008fe200078e0202 */
[----:B------:R-:W-:Y:S01]  /*0190*/  HFMA2.MMA R14, -RZ, RZ, 1.625, 0 ;  /* 0x3e800000ff0e7435 */ /* 0x000fe200000001ff */
[----:B-1----:R-:W1:Y:S04]  /*01a0*/  LDC.64 R4, c[0x0][0x238] ;  /* 0x00008e00ff047b82 */ /* 0x002e680000000a00 */
[----:B------:R-:W3:Y:S01]  /*01b0*/  LDG.E.64 R2, desc[UR4][R2.64] ;  /* 0x0000000402027981 */ /* 0x000ee2000c1e1b00 */
[----:B----4-:R-:W-:-:S04]  /*01c0*/  IMAD.WIDE R8, R13, 0x4, R8 ;  /* 0x000000040d087825 */ /* 0x010fc800078e0208 */
[----:B-----5:R-:W-:Y:S02]  /*01d0*/  IMAD.WIDE R10, R13, 0x4, R10 ;  /* 0x000000040d0a7825 */ /* 0x020fe400078e020a */
[----:B------:R-:W4:Y:S04]  /*01e0*/  LDG.E.EL R8, desc[UR4][R8.64] ;  /* 0x0000000408087981 */ /* 0x000f28000c2e1900 */
[----:B------:R-:W4:Y:S01]  /*01f0*/  LDG.E.EL R11, desc[UR4][R10.64] ;  /* 0x000000040a0b7981 */ /* 0x000f22000c2e1900 */
[----:B-1----:R-:W-:-:S04]  /*0200*/  IMAD.WIDE R4, R0, 0x4, R4 ;  /* 0x0000000400047825 */ /* 0x002fc800078e0204 */
[----:B--2---:R-:W-:-:S04]  /*0210*/  FADD R6, R6, 9.9999997473787516356e-06 ;  /* 0x3727c5ac06067421 */ /* 0x004fc80000000000 */
[----:B------:R-:W1:Y:S02]  /*0220*/  MUFU.SQRT R7, R6 ;  /* 0x0000000600077308 */ /* 0x000e640000002000 */
[C---:B-1----:R-:W-:Y:S02]  /*0230*/  FSETP.GT.AND P0, PT, R7.reuse, 8.50705917302346158658e+37, PT ;  /* 0x7e8000000700780b */ /* 0x042fe40003f04000 */
[----:B------:R-:W-:-:S11]  /*0240*/  FSETP.GEU.AND P1, PT, R7, 1.175494350822287508e-38, PT ;  /* 0x008000000700780b */ /* 0x000fd60003f2e000 */
[----:B------:R-:W-:-:S04]  /*0250*/  @P0 FMUL R7, R7, 0.25 ;  /* 0x3e80000007070820 */ /* 0x000fc80000400000 */
[----:B------:R-:W-:-:S06]  /*0260*/  @!P1 FMUL R7, R7, 16777216 ;  /* 0x4b80000007079820 */ /* 0x000fcc0000400000 */
[----:B------:R-:W1:Y:S01]  /*0270*/  MUFU.RCP R7, R7 ;  /* 0x0000000700077308 */ /* 0x000e620000001000 */
[----:B------:R-:W-:Y:S01]  /*0280*/  FSEL R14, R14, 1, P0 ;  /* 0x3f8000000e0e7808 */ /* 0x000fe20000000000 */
[----:B---3--:R-:W-:-:S04]  /*0290*/  FADD R2, R2, -R12 ;  /* 0x8000000c02027221 */ /* 0x008fc80000000000 */
[----:B------:R-:W-:Y:S01]  /*02a0*/  @!P1 FMUL R14, R14, 16777216 ;  /* 0x4b8000000e0e9820 */ /* 0x000fe20000400000 */
[----:B------:R-:W-:-:S03]  /*02b0*/  FADD R3, R3, -R12 ;  /* 0x8000000c03037221 */ /* 0x000fc60000000000 */
[----:B-1----:R-:W-:-:S04]  /*02c0*/  FMUL R14, R7, R14 ;  /* 0x0000000e070e7220 */ /* 0x002fc80000400000 */
[-C--:B------:R-:W-:Y:S01]  /*02d0*/  FMUL R2, R2, R14.reuse ;  /* 0x0000000e02027220 */ /* 0x080fe20000400000 */
[----:B------:R-:W-:-:S03]  /*02e0*/  FMUL R14, R3, R14 ;  /* 0x0000000e030e7220 */ /* 0x000fc60000400000 */
[C-C-:B----4-:R-:W-:Y:S01]  /*02f0*/  FFMA R2, R8.reuse, R2, R11.reuse ;  /* 0x0000000208027223 */ /* 0x150fe2000000000b */
[----:B------:R-:W-:-:S04]  /*0300*/  FFMA R14, R8, R14, R11 ;  /* 0x0000000e080e7223 */ /* 0x000fc8000000000b */
[----:B------:R-:W-:Y:S02]  /*0310*/  FSETP.GEU.AND P0, PT, R2, RZ, PT ;  /* 0x000000ff0200720b */ /* 0x000fe40003f0e000 */
[----:B------:R-:W-:Y:S02]  /*0320*/  FSETP.GEU.AND P1, PT, R14, RZ, PT ;  /* 0x000000ff0e00720b */ /* 0x000fe40003f2e000 */
[----:B------:R-:W-:Y:S02]  /*0330*/  FSEL R2, R2, RZ, P0 ;  /* 0x000000ff02027208 */ /* 0x000fe40000000000 */
[----:B------:R-:W-:-:S05]  /*0340*/  FSEL R3, R14, RZ, P1 ;  /* 0x000000ff0e037208 */ /* 0x000fca0000800000 */
[----:B------:R-:W-:Y:S01]  /*0350*/  STG.E.64 desc[UR4][R4.64], R2 ;  /* 0x0000000204007986 */ /* 0x000fe2000c101b04 */
[----:B------:R-:W-:Y:S05]  /*0360*/  EXIT ;  /* 0x000000000000794d */ /* 0x000fea0003800000 */
.L_x_0:
[----:B------:R-:W-:-:S00]  /*0370*/  BRA `(.L_x_0) ;  /* 0xfffffffc00fc7947 */ /* 0x000fc0000383ffff */
[----:B------:R-:W-:-:S00]  /*0380*/  NOP ;  /* 0x0000000000007918 */ /* 0x000fc00000000000 */
[----:B------:R-:W-:-:S00]  /*0390*/  NOP ;  /* 0x0000000000007918 */ /* 0x000fc00000000000 */
[----:B------:R-:W-:-:S00]  /*03a0*/  NOP ;  /* 0x0000000000007918 */ /* 0x000fc00000000000 */
[----:B------:R-:W-:-:S00]  /*03b0*/  NOP ;  /* 0x0000000000007918 */ /* 0x000fc00000000000 */
[----:B------:R-:W-:-:S00]  /*03c0*/  NOP ;  /* 0x0000000000007918 */ /* 0x000fc00000000000 */
[----:B------:R-:W-:-:S00]  /*03d0*/  NOP ;  /* 0x0000000000007918 */ /* 0x000fc00000000000 */
[----:B------:R-:W-:-:S00]  /*03e0*/  NOP ;  /* 0x0000000000007918 */ /* 0x000fc00000000000 */
[----:B------:R-:W-:-:S00]  /*03f0*/  NOP ;  /* 0x0000000000007918 */ /* 0x000fc00000000000 */
.L_x_1:


//--------------------- .nv.global.init           --------------------------
	.section	.nv.global.init,"aw",@progbits
.nv.global.init:
	.type		_$_str,@object
	.size		_$_str,(_$_str_$_2 - _$_str)
_$_str:
        /*0000*/ 	.byte	0x5f, 0x5f, 0x43, 0x55, 0x44, 0x41, 0x5f, 0x46, 0x54, 0x5a, 0x00
	.type		_$_str_$_2,@object
	.size		_$_str_$_2,(.L_1 - _$_str_$_2)
_$_str_$_2:
        /*000b*/ 	.byte	0x5f, 0x5f, 0x43, 0x55, 0x44, 0x41, 0x5f, 0x50, 0x52, 0x45, 0x43, 0x5f, 0x53, 0x51, 0x52, 0x54
        /*001b*/ 	.byte	0x00
.L_1:


//--------------------- .nv.constant0.triton_poi_fused__native_batch_norm_legit_no_training_relu_14 --------------------------
	.section	.nv.constant0.triton_poi_fused__native_batch_norm_legit_no_training_relu_14,"a",@progbits
	.sectionflags	@""
	.align	4
.nv.constant0.triton_poi_fused__native_batch_norm_legit_no_training_relu_14:
	.zero		580
